//
// Generated by NVIDIA NVVM Compiler
//
// Compiler Build ID: CL-36424714
// Cuda compilation tools, release 13.0, V13.0.88
// Based on NVVM 20.0.0
//

.version 9.0
.target sm_100
.address_size 64

	// .globl	_Z12naive_conv2dPfS_S_

.visible .entry _Z12naive_conv2dPfS_S_(
	.param .u64 .ptr .align 1 _Z12naive_conv2dPfS_S__param_0,
	.param .u64 .ptr .align 1 _Z12naive_conv2dPfS_S__param_1,
	.param .u64 .ptr .align 1 _Z12naive_conv2dPfS_S__param_2
)
{
	.reg .pred 	%p<4>;
	.reg .b32 	%r<14>;
	.reg .b32 	%f<28>;
	.reg .b64 	%rd<11>;

	ld.param.u64 	%rd1, [_Z12naive_conv2dPfS_S__param_0];
	ld.param.u64 	%rd2, [_Z12naive_conv2dPfS_S__param_1];
	ld.param.u64 	%rd3, [_Z12naive_conv2dPfS_S__param_2];
	mov.u32 	%r3, %tid.x;
	mov.u32 	%r4, %ntid.x;
	mov.u32 	%r5, %ctaid.x;
	mad.lo.s32 	%r1, %r4, %r5, %r3;
	mov.u32 	%r6, %tid.y;
	mov.u32 	%r7, %ntid.y;
	mov.u32 	%r8, %ctaid.y;
	mad.lo.s32 	%r9, %r7, %r8, %r6;
	setp.gt.s32 	%p1, %r1, 5;
	setp.gt.u32 	%p2, %r9, 5;
	or.pred  	%p3, %p1, %p2;
	@%p3 bra 	$L__BB0_2;
	cvta.to.global.u64 	%rd4, %rd2;
	cvta.to.global.u64 	%rd5, %rd1;
	cvta.to.global.u64 	%rd6, %rd3;
	shl.b32 	%r10, %r1, 3;
	add.s32 	%r11, %r10, %r9;
	mul.wide.s32 	%rd7, %r11, 4;
	add.s64 	%rd8, %rd5, %rd7;
	ld.global.f32 	%f1, [%rd8];
	ld.global.f32 	%f2, [%rd6];
	fma.rn.f32 	%f3, %f1, %f2, 0f00000000;
	ld.global.f32 	%f4, [%rd8+4];
	ld.global.f32 	%f5, [%rd6+4];
	fma.rn.f32 	%f6, %f4, %f5, %f3;
	ld.global.f32 	%f7, [%rd8+8];
	ld.global.f32 	%f8, [%rd6+8];
	fma.rn.f32 	%f9, %f7, %f8, %f6;
	ld.global.f32 	%f10, [%rd8+32];
	ld.global.f32 	%f11, [%rd6+12];
	fma.rn.f32 	%f12, %f10, %f11, %f9;
	ld.global.f32 	%f13, [%rd8+36];
	ld.global.f32 	%f14, [%rd6+16];
	fma.rn.f32 	%f15, %f13, %f14, %f12;
	ld.global.f32 	%f16, [%rd8+40];
	ld.global.f32 	%f17, [%rd6+20];
	fma.rn.f32 	%f18, %f16, %f17, %f15;
	ld.global.f32 	%f19, [%rd8+64];
	ld.global.f32 	%f20, [%rd6+24];
	fma.rn.f32 	%f21, %f19, %f20, %f18;
	ld.global.f32 	%f22, [%rd8+68];
	ld.global.f32 	%f23, [%rd6+28];
	fma.rn.f32 	%f24, %f22, %f23, %f21;
	ld.global.f32 	%f25, [%rd8+72];
	ld.global.f32 	%f26, [%rd6+32];
	fma.rn.f32 	%f27, %f25, %f26, %f24;
	shl.b32 	%r12, %r1, 1;
	sub.s32 	%r13, %r11, %r12;
	mul.wide.s32 	%rd9, %r13, 4;
	add.s64 	%rd10, %rd4, %rd9;
	st.global.f32 	[%rd10], %f27;
$L__BB0_2:
	ret;

}


// ===== COMPILED SASS (sm_100) =====

	.target	sm_100

	.elftype	@"ET_EXEC"


//--------------------- .note.nv.tkinfo           --------------------------
	.section	.note.nv.tkinfo,"",@"SHT_NOTE"
	.sectionflags	@"SHF_NOTE_NV_TKINFO"
	.tkinfo
        /*0018*/ 	.word	0x00000002
        /*0030*/ 	.string	""
        /*0030*/ 	.string	"ptxas"
        /*0030*/ 	.string	"Cuda compilation tools, release 13.0, V13.0.88"
        /*0030*/ 	.string	"Build cuda_13.0.r13.0/compiler.36424714_0"
        /*0030*/ 	.string	"-arch sm_100 -m 64 "



//--------------------- .note.nv.cuinfo           --------------------------
	.section	.note.nv.cuinfo,"",@"SHT_NOTE"
	.sectionflags	@"SHF_NOTE_NV_CUINFO"
        /*0018*/ 	.short	0x0002
        /*001a*/ 	.short	0x0064
        /*001c*/ 	.short	0x0082
	.zero		2


//--------------------- .nv.info                  --------------------------
	.section	.nv.info,"",@"SHT_CUDA_INFO"
	.align	4


	//----- nvinfo : EIATTR_REGCOUNT
	.align		4
        /*0000*/ 	.byte	0x04, 0x2f
        /*0002*/ 	.short	(.L_1 - .L_0)
	.align		4
.L_0:
        /*0004*/ 	.word	index@(_Z12naive_conv2dPfS_S_)
        /*0008*/ 	.word	0x0000001c


	//----- nvinfo : EIATTR_FRAME_SIZE
	.align		4
.L_1:
        /*000c*/ 	.byte	0x04, 0x11
        /*000e*/ 	.short	(.L_3 - .L_2)
	.align		4
.L_2:
        /*0010*/ 	.word	index@(_Z12naive_conv2dPfS_S_)
        /*0014*/ 	.word	0x00000000


	//----- nvinfo : EIATTR_MIN_STACK_SIZE
	.align		4
.L_3:
        /*0018*/ 	.byte	0x04, 0x12
        /*001a*/ 	.short	(.L_5 - .L_4)
	.align		4
.L_4:
        /*001c*/ 	.word	index@(_Z12naive_conv2dPfS_S_)
        /*0020*/ 	.word	0x00000000
.L_5:


//--------------------- .nv.compat                --------------------------
	.section	.nv.compat,"",@"SHT_CUDA_COMPAT_INFO"
	.align	4
        /*0000*/ 	.byte	0x02, 0x09, 0x00, 0x00, 0x02, 0x02, 0x01, 0x00, 0x02, 0x05, 0x05, 0x00, 0x03, 0x07, 0x01, 0x01
        /*0010*/ 	.byte	0x02, 0x03, 0x00, 0x00, 0x02, 0x06, 0x01, 0x00, 0x04, 0x0b, 0x08, 0x00, 0x09, 0x00, 0x00, 0x00
        /*0020*/ 	.byte	0x00, 0x00, 0x00, 0x00


//--------------------- .nv.info._Z12naive_conv2dPfS_S_ --------------------------
	.section	.nv.info._Z12naive_conv2dPfS_S_,"",@"SHT_CUDA_INFO"
	.sectionflags	@""
	.align	4


	//----- nvinfo : EIATTR_CUDA_API_VERSION
	.align		4
        /*0000*/ 	.byte	0x04, 0x37
        /*0002*/ 	.short	(.L_7 - .L_6)
.L_6:
        /*0004*/ 	.word	0x00000082


	//----- nvinfo : EIATTR_KPARAM_INFO
	.align		4
.L_7:
        /*0008*/ 	.byte	0x04, 0x17
        /*000a*/ 	.short	(.L_9 - .L_8)
.L_8:
        /*000c*/ 	.word	0x00000000
        /*0010*/ 	.short	0x0002
        /*0012*/ 	.short	0x0010
        /*0014*/ 	.byte	0x00, 0xf5, 0x21, 0x00


	//----- nvinfo : EIATTR_KPARAM_INFO
	.align		4
.L_9:
        /*0018*/ 	.byte	0x04, 0x17
        /*001a*/ 	.short	(.L_11 - .L_10)
.L_10:
        /*001c*/ 	.word	0x00000000
        /*0020*/ 	.short	0x0001
        /*0022*/ 	.short	0x0008
        /*0024*/ 	.byte	0x00, 0xf5, 0x21, 0x00


	//----- nvinfo : EIATTR_KPARAM_INFO
	.align		4
.L_11:
        /*0028*/ 	.byte	0x04, 0x17
        /*002a*/ 	.short	(.L_13 - .L_12)
.L_12:
        /*002c*/ 	.word	0x00000000
        /*0030*/ 	.short	0x0000
        /*0032*/ 	.short	0x0000
        /*0034*/ 	.byte	0x00, 0xf5, 0x21, 0x00


	//----- nvinfo : EIATTR_SPARSE_MMA_MASK
	.align		4
.L_13:
        /*0038*/ 	.byte	0x03, 0x50
        /*003a*/ 	.short	0x0000


	//----- nvinfo : EIATTR_MAXREG_COUNT
	.align		4
        /*003c*/ 	.byte	0x03, 0x1b
        /*003e*/ 	.short	0x00ff


	//----- nvinfo : EIATTR_MERCURY_ISA_VERSION
	.align		4
        /*0040*/ 	.byte	0x03, 0x5f
        /*0042*/ 	.short	0x0101


	//----- nvinfo : EIATTR_VRC_CTA_INIT_COUNT
	.align		4
        /*0044*/ 	.byte	0x02, 0x4a
	.zero		1
	.zero		1


	//----- nvinfo : EIATTR_EXIT_INSTR_OFFSETS
	.align		4
        /*0048*/ 	.byte	0x04, 0x1c
        /*004a*/ 	.short	(.L_15 - .L_14)


	//   ....[0]....
.L_14:
        /*004c*/ 	.word	0x000000b0


	//   ....[1]....
        /*0050*/ 	.word	0x00000300


	//----- nvinfo : EIATTR_CBANK_PARAM_SIZE
	.align		4
.L_15:
        /*0054*/ 	.byte	0x03, 0x19
        /*0056*/ 	.short	0x0018


	//----- nvinfo : EIATTR_PARAM_CBANK
	.align		4
        /*0058*/ 	.byte	0x04, 0x0a
        /*005a*/ 	.short	(.L_17 - .L_16)
	.align		4
.L_16:
        /*005c*/ 	.word	index@(.nv.constant0._Z12naive_conv2dPfS_S_)
        /*0060*/ 	.short	0x0380
        /*0062*/ 	.short	0x0018


	//----- nvinfo : EIATTR_SW_WAR
	.align		4
.L_17:
        /*0064*/ 	.byte	0x04, 0x36
        /*0066*/ 	.short	(.L_19 - .L_18)
.L_18:
        /*0068*/ 	.word	0x00000008
.L_19:


//--------------------- .nv.callgraph             --------------------------
	.section	.nv.callgraph,"",@"SHT_CUDA_CALLGRAPH"
	.align	4
	.sectionentsize	8
	.align		4
        /*0000*/ 	.word	0x00000000
	.align		4
        /*0004*/ 	.word	0xffffffff
	.align		4
        /*0008*/ 	.word	0x00000000
	.align		4
        /*000c*/ 	.word	0xfffffffe
	.align		4
        /*0010*/ 	.word	0x00000000
	.align		4
        /*0014*/ 	.word	0xfffffffd
	.align		4
        /*0018*/ 	.word	0x00000000
	.align		4
        /*001c*/ 	.word	0xfffffffc


//--------------------- .text._Z12naive_conv2dPfS_S_ --------------------------
	.section	.text._Z12naive_conv2dPfS_S_,"ax",@progbits
	.align	128
        .global         _Z12naive_conv2dPfS_S_
        .type           _Z12naive_conv2dPfS_S_,@function
        .size           _Z12naive_conv2dPfS_S_,(.L_x_1 - _Z12naive_conv2dPfS_S_)
        .other          _Z12naive_conv2dPfS_S_,@"STO_CUDA_ENTRY STV_DEFAULT"
_Z12naive_conv2dPfS_S_:
.text._Z12naive_conv2dPfS_S_:
[----:B------:R-:W-:Y:S01]  /*0000*/  LDC R1, c[0x0][0x37c] ;  /* 0x0000df00ff017b82 */ /* 0x000fe20000000800 */
[----:B------:R-:W0:Y:S01]  /*0010*/  S2R R9, SR_TID.Y ;  /* 0x0000000000097919 */ /* 0x000e220000002200 */
[----:B------:R-:W1:Y:S01]  /*0020*/  LDCU UR4, c[0x0][0x360] ;  /* 0x00006c00ff0477ac */ /* 0x000e620008000800 */
[----:B------:R-:W0:Y:S01]  /*0030*/  S2R R0, SR_CTAID.Y ;  /* 0x0000000000007919 */ /* 0x000e220000002600 */
[----:B------:R-:W0:Y:S01]  /*0040*/  LDCU UR5, c[0x0][0x364] ;  /* 0x00006c80ff0577ac */ /* 0x000e220008000800 */
[----:B------:R-:W1:Y:S01]  /*0050*/  S2R R8, SR_TID.X ;  /* 0x0000000000087919 */ /* 0x000e620000002100 */
[----:B------:R-:W1:Y:S01]  /*0060*/  S2R R3, SR_CTAID.X ;  /* 0x0000000000037919 */ /* 0x000e620000002500 */
[----:B0-----:R-:W-:-:S05]  /*0070*/  IMAD R9, R0, UR5, R9 ;  /* 0x0000000500097c24 */ /* 0x001fca000f8e0209 */
[----:B------:R-:W-:Y:S01]  /*0080*/  ISETP.GT.U32.AND P0, PT, R9, 0x5, PT ;  /* 0x000000050900780c */ /* 0x000fe20003f04070 */
[----:B-1----:R-:W-:-:S05]  /*0090*/  IMAD R8, R3, UR4, R8 ;  /* 0x0000000403087c24 */ /* 0x002fca000f8e0208 */
[----:B------:R-:W-:-:S13]  /*00a0*/  ISETP.GT.OR P0, PT, R8, 0x5, P0 ;  /* 0x000000050800780c */ /* 0x000fda0000704670 */
[----:B------:R-:W-:Y:S05]  /*00b0*/  @P0 EXIT ;  /* 0x000000000000094d */ /* 0x000fea0003800000 */
[----:B------:R-:W0:Y:S01]  /*00c0*/  LDC.64 R4, c[0x0][0x380] ;  /* 0x0000e000ff047b82 */ /* 0x000e220000000a00 */
[----:B------:R-:W1:Y:S01]  /*00d0*/  LDCU.64 UR4, c[0x0][0x358] ;  /* 0x00006b00ff0477ac */ /* 0x000e620008000a00 */
[----:B------:R-:W-:-:S06]  /*00e0*/  LEA R9, R8, R9, 0x3 ;  /* 0x0000000908097211 */ /* 0x000fcc00078e18ff */
[----:B------:R-:W2:Y:S01]  /*00f0*/  LDC.64 R2, c[0x0][0x390] ;  /* 0x0000e400ff027b82 */ /* 0x000ea20000000a00 */
[----:B0-----:R-:W-:-:S05]  /*0100*/  IMAD.WIDE R4, R9, 0x4, R4 ;  /* 0x0000000409047825 */ /* 0x001fca00078e0204 */
[----:B-1----:R-:W3:Y:S04]  /*0110*/  LDG.E R0, desc[UR4][R4.64] ;  /* 0x0000000404007981 */ /* 0x002ee8000c1e1900 */
[----:B--2---:R-:W3:Y:S04]  /*0120*/  LDG.E R7, desc[UR4][R2.64] ;  /* 0x0000000402077981 */ /* 0x004ee8000c1e1900 */
[----:B------:R-:W2:Y:S04]  /*0130*/  LDG.E R6, desc[UR4][R2.64+0x4] ;  /* 0x0000040402067981 */ /* 0x000ea8000c1e1900 */
[----:B------:R-:W2:Y:S04]  /*0140*/  LDG.E R21, desc[UR4][R4.64+0x4] ;  /* 0x0000040404157981 */ /* 0x000ea8000c1e1900 */
[----:B------:R-:W4:Y:S04]  /*0150*/  LDG.E R20, desc[UR4][R2.64+0x8] ;  /* 0x0000080402147981 */ /* 0x000f28000c1e1900 */
[----:B------:R-:W4:Y:S04]  /*0160*/  LDG.E R23, desc[UR4][R4.64+0x8] ;  /* 0x0000080404177981 */ /* 0x000f28000c1e1900 */
[----:B------:R-:W5:Y:S04]  /*0170*/  LDG.E R22, desc[UR4][R2.64+0xc] ;  /* 0x00000c0402167981 */ /* 0x000f68000c1e1900 */
        /* <DEDUP_REMOVED lines=10> */
[----:B------:R-:W5:Y:S01]  /*0220*/  LDG.E R19, desc[UR4][R2.64+0x20] ;  /* 0x0000200402137981 */ /* 0x000f62000c1e1900 */
[----:B------:R-:W-:-:S02]  /*0230*/  IMAD R9, R8, -0x2, R9 ;  /* 0xfffffffe08097824 */ /* 0x000fc400078e0209 */
[----:B---3--:R-:W-:-:S04]  /*0240*/  FFMA R0, R0, R7, RZ ;  /* 0x0000000700007223 */ /* 0x008fc800000000ff */
[----:B--2---:R-:W-:Y:S02]  /*0250*/  FFMA R0, R21, R6, R0 ;  /* 0x0000000615007223 */ /* 0x004fe40000000000 */
[----:B------:R-:W0:Y:S02]  /*0260*/  LDC.64 R6, c[0x0][0x388] ;  /* 0x0000e200ff067b82 */ /* 0x000e240000000a00 */
[----:B----4-:R-:W-:-:S04]  /*0270*/  FFMA R0, R23, R20, R0 ;  /* 0x0000001417007223 */ /* 0x010fc80000000000 */
[----:B-----5:R-:W-:-:S04]  /*0280*/  FFMA R0, R25, R22, R0 ;  /* 0x0000001619007223 */ /* 0x020fc80000000000 */
[----:B------:R-:W-:-:S04]  /*0290*/  FFMA R0, R17, R18, R0 ;  /* 0x0000001211007223 */ /* 0x000fc80000000000 */
[----:B------:R-:W-:-:S04]  /*02a0*/  FFMA R0, R15, R16, R0 ;  /* 0x000000100f007223 */ /* 0x000fc80000000000 */
[----:B------:R-:W-:Y:S01]  /*02b0*/  FFMA R0, R13, R14, R0 ;  /* 0x0000000e0d007223 */ /* 0x000fe20000000000 */
[----:B0-----:R-:W-:-:S04]  /*02c0*/  IMAD.WIDE R6, R9, 0x4, R6 ;  /* 0x0000000409067825 */ /* 0x001fc800078e0206 */
[----:B------:R-:W-:-:S04]  /*02d0*/  FFMA R11, R11, R12, R0 ;  /* 0x0000000c0b0b7223 */ /* 0x000fc80000000000 */
[----:B------:R-:W-:-:S05]  /*02e0*/  FFMA R11, R10, R19, R11 ;  /* 0x000000130a0b7223 */ /* 0x000fca000000000b */
[----:B------:R-:W-:Y:S01]  /*02f0*/  STG.E desc[UR4][R6.64], R11 ;  /* 0x0000000b06007986 */ /* 0x000fe2000c101904 */
[----:B------:R-:W-:Y:S05]  /*0300*/  EXIT ;  /* 0x000000000000794d */ /* 0x000fea0003800000 */
.L_x_0:
[----:B------:R-:W-:-:S00]  /*0310*/  BRA `(.L_x_0) ;  /* 0xfffffffc00fc7947 */ /* 0x000fc0000383ffff */
[----:B------:R-:W-:-:S00]  /*0320*/  NOP ;  /* 0x0000000000007918 */ /* 0x000fc00000000000 */
        /* <DEDUP_REMOVED lines=13> */
.L_x_1:


//--------------------- .nv.shared.reserved.0     --------------------------
	.section	.nv.shared.reserved.0,"aw",@nobits
	.weak		__nv_reservedSMEM_offset_0_alias
	.size		__nv_reservedSMEM_offset_0_alias, 0, 64
	.other		__nv_reservedSMEM_offset_0_alias,@"STO_CUDA_RESERVED_SHARED STV_DEFAULT"
__nv_reservedSMEM_offset_0_alias:
	.zero		0
	.zero		64


//--------------------- .nv.constant0._Z12naive_conv2dPfS_S_ --------------------------
	.section	.nv.constant0._Z12naive_conv2dPfS_S_,"a",@progbits
	.sectionflags	@""
	.align	4
.nv.constant0._Z12naive_conv2dPfS_S_:
	.zero		920


//--------------------- SYMBOLS --------------------------

	.type		.nv.reservedSmem.offset0,@object
	.size		.nv.reservedSmem.offset0,0x4
